	.headerflags	@"EF_CUDA_TEXMODE_UNIFIED EF_CUDA_64BIT_ADDRESS EF_CUDA_ACCELERATORS EF_CUDA_SM90 EF_CUDA_VIRTUAL_SM(EF_CUDA_SM90)"
	.elftype	@"ET_EXEC"


//--------------------- .nv.info                  --------------------------
	.section	.nv.info,"",@"SHT_CUDA_INFO"
	.align	4


	//----- nvinfo : EIATTR_REGCOUNT
	.align		4
        /*0000*/ 	.byte	0x04, 0x2f
        /*0002*/ 	.short	(.L_2 - .L_1)
	.align		4
.L_1:
        /*0004*/ 	.word	index@(triton_)
        /*0008*/ 	.word	0x00000030


	//----- nvinfo : EIATTR_MIN_STACK_SIZE
	.align		4
.L_2:
        /*000c*/ 	.byte	0x04, 0x12
        /*000e*/ 	.short	(.L_4 - .L_3)
	.align		4
.L_3:
        /*0010*/ 	.word	index@(triton_)
        /*0014*/ 	.word	0x00000000


	//----- nvinfo : EIATTR_FRAME_SIZE
	.align		4
.L_4:
        /*0018*/ 	.byte	0x04, 0x11
        /*001a*/ 	.short	(.L_6 - .L_5)
	.align		4
.L_5:
        /*001c*/ 	.word	index@(triton_)
        /*0020*/ 	.word	0x00000000


	//----- nvinfo : EIATTR_MIN_STACK_SIZE
	.align		4
.L_6:
        /*0024*/ 	.byte	0x04, 0x12
        /*0026*/ 	.short	(.L_8 - .L_7)
	.align		4
.L_7:
        /*0028*/ 	.word	index@(triton_)
        /*002c*/ 	.word	0x00000000
.L_8:


//--------------------- .nv.info.triton_          --------------------------
	.section	.nv.info.triton_,"",@"SHT_CUDA_INFO"
	.sectionflags	@""
	.align	4


	//----- nvinfo : EIATTR_CUDA_API_VERSION
	.align		4
        /*0000*/ 	.byte	0x04, 0x37
        /*0002*/ 	.short	(.L_10 - .L_9)
.L_9:
        /*0004*/ 	.word	0x0000007c


	//----- nvinfo : EIATTR_KPARAM_INFO
	.align		4
.L_10:
        /*0008*/ 	.byte	0x04, 0x17
        /*000a*/ 	.short	(.L_12 - .L_11)
.L_11:
        /*000c*/ 	.word	0x00000000
        /*0010*/ 	.short	0x000b
        /*0012*/ 	.short	0x0054
        /*0014*/ 	.byte	0x00, 0xf0, 0x11, 0x00


	//----- nvinfo : EIATTR_KPARAM_INFO
	.align		4
.L_12:
        /*0018*/ 	.byte	0x04, 0x17
        /*001a*/ 	.short	(.L_14 - .L_13)
.L_13:
        /*001c*/ 	.word	0x00000000
        /*0020*/ 	.short	0x000a
        /*0022*/ 	.short	0x0050
        /*0024*/ 	.byte	0x00, 0xf0, 0x11, 0x00


	//----- nvinfo : EIATTR_KPARAM_INFO
	.align		4
.L_14:
        /*0028*/ 	.byte	0x04, 0x17
        /*002a*/ 	.short	(.L_16 - .L_15)
.L_15:
        /*002c*/ 	.word	0x00000000
        /*0030*/ 	.short	0x0009
        /*0032*/ 	.short	0x0048
        /*0034*/ 	.byte	0x00, 0xf0, 0x21, 0x00


	//----- nvinfo : EIATTR_KPARAM_INFO
	.align		4
.L_16:
        /*0038*/ 	.byte	0x04, 0x17
        /*003a*/ 	.short	(.L_18 - .L_17)
.L_17:
        /*003c*/ 	.word	0x00000000
        /*0040*/ 	.short	0x0008
        /*0042*/ 	.short	0x0040
        /*0044*/ 	.byte	0x00, 0xf0, 0x21, 0x00


	//----- nvinfo : EIATTR_KPARAM_INFO
	.align		4
.L_18:
        /*0048*/ 	.byte	0x04, 0x17
        /*004a*/ 	.short	(.L_20 - .L_19)
.L_19:
        /*004c*/ 	.word	0x00000000
        /*0050*/ 	.short	0x0007
        /*0052*/ 	.short	0x0038
        /*0054*/ 	.byte	0x00, 0xf0, 0x21, 0x00


	//----- nvinfo : EIATTR_KPARAM_INFO
	.align		4
.L_20:
        /*0058*/ 	.byte	0x04, 0x17
        /*005a*/ 	.short	(.L_22 - .L_21)
.L_21:
        /*005c*/ 	.word	0x00000000
        /*0060*/ 	.short	0x0006
        /*0062*/ 	.short	0x0030
        /*0064*/ 	.byte	0x00, 0xf0, 0x21, 0x00


	//----- nvinfo : EIATTR_KPARAM_INFO
	.align		4
.L_22:
        /*0068*/ 	.byte	0x04, 0x17
        /*006a*/ 	.short	(.L_24 - .L_23)
.L_23:
        /*006c*/ 	.word	0x00000000
        /*0070*/ 	.short	0x0005
        /*0072*/ 	.short	0x0028
        /*0074*/ 	.byte	0x00, 0xf0, 0x21, 0x00


	//----- nvinfo : EIATTR_KPARAM_INFO
	.align		4
.L_24:
        /*0078*/ 	.byte	0x04, 0x17
        /*007a*/ 	.short	(.L_26 - .L_25)
.L_25:
        /*007c*/ 	.word	0x00000000
        /*0080*/ 	.short	0x0004
        /*0082*/ 	.short	0x0020
        /*0084*/ 	.byte	0x00, 0xf0, 0x21, 0x00


	//----- nvinfo : EIATTR_KPARAM_INFO
	.align		4
.L_26:
        /*0088*/ 	.byte	0x04, 0x17
        /*008a*/ 	.short	(.L_28 - .L_27)
.L_27:
        /*008c*/ 	.word	0x00000000
        /*0090*/ 	.short	0x0003
        /*0092*/ 	.short	0x0018
        /*0094*/ 	.byte	0x00, 0xf0, 0x21, 0x00


	//----- nvinfo : EIATTR_KPARAM_INFO
	.align		4
.L_28:
        /*0098*/ 	.byte	0x04, 0x17
        /*009a*/ 	.short	(.L_30 - .L_29)
.L_29:
        /*009c*/ 	.word	0x00000000
        /*00a0*/ 	.short	0x0002
        /*00a2*/ 	.short	0x0010
        /*00a4*/ 	.byte	0x00, 0xf0, 0x21, 0x00


	//----- nvinfo : EIATTR_KPARAM_INFO
	.align		4
.L_30:
        /*00a8*/ 	.byte	0x04, 0x17
        /*00aa*/ 	.short	(.L_32 - .L_31)
.L_31:
        /*00ac*/ 	.word	0x00000000
        /*00b0*/ 	.short	0x0001
        /*00b2*/ 	.short	0x0008
        /*00b4*/ 	.byte	0x00, 0xf0, 0x21, 0x00


	//----- nvinfo : EIATTR_KPARAM_INFO
	.align		4
.L_32:
        /*00b8*/ 	.byte	0x04, 0x17
        /*00ba*/ 	.short	(.L_34 - .L_33)
.L_33:
        /*00bc*/ 	.word	0x00000000
        /*00c0*/ 	.short	0x0000
        /*00c2*/ 	.short	0x0000
        /*00c4*/ 	.byte	0x00, 0xf0, 0x21, 0x00


	//----- nvinfo : EIATTR_SPARSE_MMA_MASK
	.align		4
.L_34:
        /*00c8*/ 	.byte	0x03, 0x50
        /*00ca*/ 	.short	0x0000


	//----- nvinfo : EIATTR_MAXREG_COUNT
	.align		4
        /*00cc*/ 	.byte	0x03, 0x1b
        /*00ce*/ 	.short	0x00ff


	//----- nvinfo : EIATTR_COOP_GROUP_MASK_REGIDS
	.align		4
        /*00d0*/ 	.byte	0x04, 0x29
        /*00d2*/ 	.short	(.L_36 - .L_35)


	//   ....[0]....
.L_35:
        /*00d4*/ 	.word	0xffffffff


	//   ....[1]....
        /*00d8*/ 	.word	0xffffffff


	//   ....[2]....
        /*00dc*/ 	.word	0xffffffff


	//   ....[3]....
        /*00e0*/ 	.word	0xffffffff


	//----- nvinfo : EIATTR_COOP_GROUP_INSTR_OFFSETS
	.align		4
.L_36:
        /*00e4*/ 	.byte	0x04, 0x28
        /*00e6*/ 	.short	(.L_38 - .L_37)


	//   ....[0]....
.L_37:
        /*00e8*/ 	.word	0x000003a0


	//   ....[1]....
        /*00ec*/ 	.word	0x000003e0


	//   ....[2]....
        /*00f0*/ 	.word	0x00000510


	//   ....[3]....
        /*00f4*/ 	.word	0x00000550


	//----- nvinfo : EIATTR_EXIT_INSTR_OFFSETS
	.align		4
.L_38:
        /*00f8*/ 	.byte	0x04, 0x1c
        /*00fa*/ 	.short	(.L_40 - .L_39)


	//   ....[0]....
.L_39:
        /*00fc*/ 	.word	0x000012d0


	//----- nvinfo : EIATTR_MAX_THREADS
	.align		4
.L_40:
        /*0100*/ 	.byte	0x04, 0x05
        /*0102*/ 	.short	(.L_42 - .L_41)
.L_41:
        /*0104*/ 	.word	0x00000100
        /*0108*/ 	.word	0x00000001
        /*010c*/ 	.word	0x00000001


	//----- nvinfo : EIATTR_CBANK_PARAM_SIZE
	.align		4
.L_42:
        /*0110*/ 	.byte	0x03, 0x19
        /*0112*/ 	.short	0x0058


	//----- nvinfo : EIATTR_PARAM_CBANK
	.align		4
        /*0114*/ 	.byte	0x04, 0x0a
        /*0116*/ 	.short	(.L_44 - .L_43)
	.align		4
.L_43:
        /*0118*/ 	.word	index@(.nv.constant0.triton_)
        /*011c*/ 	.short	0x0210
        /*011e*/ 	.short	0x0058


	//----- nvinfo : EIATTR_SW_WAR
	.align		4
.L_44:
        /*0120*/ 	.byte	0x04, 0x36
        /*0122*/ 	.short	(.L_46 - .L_45)
.L_45:
        /*0124*/ 	.word	0x00000008
.L_46:


//--------------------- .nv.callgraph             --------------------------
	.section	.nv.callgraph,"",@"SHT_CUDA_CALLGRAPH"
	.align	4
	.sectionentsize	8
	.align		4
        /*0000*/ 	.word	0x00000000
	.align		4
        /*0004*/ 	.word	0xffffffff
	.align		4
        /*0008*/ 	.word	0x00000000
	.align		4
        /*000c*/ 	.word	0xfffffffe
	.align		4
        /*0010*/ 	.word	0x00000000
	.align		4
        /*0014*/ 	.word	0xfffffffd
	.align		4
        /*0018*/ 	.word	0x00000000
	.align		4
        /*001c*/ 	.word	0xfffffffc


//--------------------- .nv.constant4             --------------------------
	.section	.nv.constant4,"a",@progbits
	.align	8
	.align		8
.nv.constant4:
        /*0000*/ 	.dword	_$_str


//--------------------- .text.triton_             --------------------------
	.section	.text.triton_,"ax",@progbits
	.sectionflags	@"SHF_BARRIERS=1"
	.align	128
        .global         triton_
        .type           triton_,@function
        .size           triton_,(.L_x_3 - triton_)
        .other          triton_,@"STO_CUDA_ENTRY STV_DEFAULT"
triton_:
.text.triton_:
[----:B------:R-:W0:Y:S01]  /*0000*/  LDC R1, c[0x0][0x28] ;  /* 0x00000a00ff017b82 */ /* 0x000e220000000800 */
[----:B------:R-:W1:Y:S07]  /*0010*/  S2R R24, SR_TID.X ;  /* 0x0000000000187919 */ /* 0x000e6e0000002100 */
[----:B------:R-:W2:Y:S01]  /*0020*/  LDC.64 R12, c[0x0][0x220] ;  /* 0x00008800ff0c7b82 */ /* 0x000ea20000000a00 */
[----:B------:R-:W-:Y:S01]  /*0030*/  ULDC UR4, c[0x0][0x260] ;  /* 0x0000980000047ab9 */ /* 0x000fe20000000800 */
[----:B------:R-:W-:Y:S01]  /*0040*/  CS2R R26, SRZ ;  /* 0x00000000001a7805 */ /* 0x000fe2000001ff00 */
[----:B------:R-:W3:Y:S01]  /*0050*/  S2R R25, SR_CTAID.X ;  /* 0x0000000000197919 */ /* 0x000ee20000002500 */
[----:B------:R-:W-:Y:S01]  /*0060*/  IMAD.MOV.U32 R28, RZ, RZ, RZ ;  /* 0x000000ffff1c7224 */ /* 0x000fe200078e00ff */
[----:B------:R-:W-:-:S03]  /*0070*/  ULDC.64 UR6, c[0x0][0x208] ;  /* 0x0000820000067ab9 */ /* 0x000fc60000000a00 */
[----:B------:R-:W2:Y:S08]  /*0080*/  LDC.64 R10, c[0x0][0x230] ;  /* 0x00008c00ff0a7b82 */ /* 0x000eb00000000a00 */
[----:B------:R-:W2:Y:S01]  /*0090*/  LDC.64 R6, c[0x0][0x238] ;  /* 0x00008e00ff067b82 */ /* 0x000ea20000000a00 */
[--C-:B-1----:R-:W-:Y:S02]  /*00a0*/  SHF.R.U32.HI R29, RZ, 0x2, R24.reuse ;  /* 0x00000002ff1d7819 */ /* 0x102fe40000011618 */
[--C-:B------:R-:W-:Y:S01]  /*00b0*/  SHF.R.U32.HI R8, RZ, 0x6, R24.reuse ;  /* 0x00000006ff087819 */ /* 0x100fe20000011618 */
[----:B---3--:R-:W-:Y:S01]  /*00c0*/  IMAD.SHL.U32 R5, R25, 0x40, RZ ;  /* 0x0000004019057824 */ /* 0x008fe200078e00ff */
[----:B------:R-:W-:Y:S01]  /*00d0*/  SGXT.U32 R29, R29, 0x6 ;  /* 0x000000061d1d781a */ /* 0x000fe20000000000 */
[----:B------:R-:W-:Y:S01]  /*00e0*/  IMAD.SHL.U32 R25, R25, 0x2000, RZ ;  /* 0x0000200019197824 */ /* 0x000fe200078e00ff */
[----:B------:R-:W-:-:S02]  /*00f0*/  SHF.R.U32.HI R14, RZ, 0x6, R24 ;  /* 0x00000006ff0e7819 */ /* 0x000fc40000011618 */
[----:B------:R-:W-:Y:S02]  /*0100*/  LOP3.LUT R3, R5, R29, RZ, 0xfc, !PT ;  /* 0x0000001d05037212 */ /* 0x000fe400078efcff */
[----:B------:R-:W-:Y:S02]  /*0110*/  SHF.L.U32 R2, R29, 0x7, RZ ;  /* 0x000000071d027819 */ /* 0x000fe400000006ff */
[C---:B------:R-:W-:Y:S01]  /*0120*/  ISETP.GE.AND P1, PT, R3.reuse, UR4, PT ;  /* 0x0000000403007c0c */ /* 0x040fe2000bf26270 */
[----:B------:R-:W-:-:S05]  /*0130*/  IMAD.HI R15, R3, 0x2aaaaaab, RZ ;  /* 0x2aaaaaab030f7827 */ /* 0x000fca00078e02ff */
[----:B------:R-:W-:-:S04]  /*0140*/  SHF.R.U32.HI R0, RZ, 0x1f, R15 ;  /* 0x0000001fff007819 */ /* 0x000fc8000001160f */
[----:B------:R-:W-:Y:S02]  /*0150*/  LEA.HI.SX32 R15, R15, R0, 0x1e ;  /* 0x000000000f0f7211 */ /* 0x000fe400078ff2ff */
[----:B------:R-:W-:-:S05]  /*0160*/  LOP3.LUT R0, R24, 0x3, RZ, 0xc0, !PT ;  /* 0x0000000318007812 */ /* 0x000fca00078ec0ff */
[----:B------:R-:W-:Y:S01]  /*0170*/  IMAD R4, R3, 0x80, R0 ;  /* 0x0000008003047824 */ /* 0x000fe200078e0200 */
[----:B------:R-:W-:Y:S02]  /*0180*/  LOP3.LUT R3, R25, R2, RZ, 0xfc, !PT ;  /* 0x0000000219037212 */ /* 0x000fe400078efcff */
[----:B------:R-:W-:Y:S01]  /*0190*/  SGXT.U32 R2, R8, 0x2 ;  /* 0x000000020802781a */ /* 0x000fe20000000000 */
[----:B------:R-:W-:Y:S01]  /*01a0*/  IMAD R4, R15, -0xc00, R4 ;  /* 0xfffff4000f047824 */ /* 0x000fe200078e0204 */
[----:B0-2---:R-:W-:-:S07]  /*01b0*/  LOP3.LUT R3, R3, 0x3, R24, 0xf8, !PT ;  /* 0x0000000303037812 */ /* 0x005fce00078ef818 */
.L_x_0:
[----:B------:R-:W0:Y:S01]  /*01c0*/  LDC.64 R8, c[0x0][0x228] ;  /* 0x00008a00ff087b82 */ /* 0x000e220000000a00 */
[----:B------:R-:W-:Y:S01]  /*01d0*/  IADD3 R21, R3, R27, RZ ;  /* 0x0000001b03157210 */ /* 0x000fe20007ffe0ff */
[----:B------:R-:W-:Y:S01]  /*01e0*/  IMAD.IADD R23, R4, 0x1, R27 ;  /* 0x0000000104177824 */ /* 0x000fe200078e021b */
[----:B------:R-:W-:Y:S02]  /*01f0*/  PRMT R30, RZ, 0x7610, R30 ;  /* 0x00007610ff1e7816 */ /* 0x000fe4000000001e */
[----:B------:R-:W-:Y:S01]  /*0200*/  PRMT R32, RZ, 0x7610, R32 ;  /* 0x00007610ff207816 */ /* 0x000fe20000000020 */
[C---:B------:R-:W-:Y:S01]  /*0210*/  IMAD.WIDE R16, R21.reuse, 0x2, R12 ;  /* 0x0000000215107825 */ /* 0x040fe200078e020c */
[----:B------:R-:W-:Y:S02]  /*0220*/  PRMT R31, RZ, 0x7610, R31 ;  /* 0x00007610ff1f7816 */ /* 0x000fe4000000001f */
[----:B------:R-:W-:Y:S01]  /*0230*/  PRMT R33, RZ, 0x7610, R33 ;  /* 0x00007610ff217816 */ /* 0x000fe20000000021 */
[----:B------:R-:W-:Y:S01]  /*0240*/  IMAD.WIDE R20, R21, 0x2, R10 ;  /* 0x0000000215147825 */ /* 0x000fe200078e020a */
[----:B------:R-:W2:Y:S04]  /*0250*/  @!P1 LDG.E.EL.U16 R30, desc[UR6][R16.64] ;  /* 0x00000006101e9981 */ /* 0x000ea8000c2e1500 */
[----:B------:R-:W3:Y:S01]  /*0260*/  @!P1 LDG.E.EL.U16 R32, desc[UR6][R20.64] ;  /* 0x0000000614209981 */ /* 0x000ee2000c2e1500 */
[----:B0-----:R-:W-:-:S04]  /*0270*/  IMAD.WIDE R18, R23, 0x2, R8 ;  /* 0x0000000217127825 */ /* 0x001fc800078e0208 */
[----:B------:R-:W-:Y:S01]  /*0280*/  IMAD.WIDE R22, R23, 0x2, R6 ;  /* 0x0000000217167825 */ /* 0x000fe200078e0206 */
[----:B------:R-:W4:Y:S04]  /*0290*/  @!P1 LDG.E.EL.U16 R31, desc[UR6][R18.64] ;  /* 0x00000006121f9981 */ /* 0x000f28000c2e1500 */
[----:B------:R-:W5:Y:S01]  /*02a0*/  @!P1 LDG.E.EL.U16 R33, desc[UR6][R22.64] ;  /* 0x0000000616219981 */ /* 0x000f62000c2e1500 */
[----:B------:R-:W-:-:S05]  /*02b0*/  VIADD R27, R27, 0x4 ;  /* 0x000000041b1b7836 */ /* 0x000fca0000000000 */
[----:B------:R-:W-:Y:S02]  /*02c0*/  ISETP.GE.U32.AND P0, PT, R27, 0x80, PT ;  /* 0x000000801b00780c */ /* 0x000fe40003f06070 */
[----:B--2---:R-:W-:Y:S02]  /*02d0*/  SEL R30, R30, RZ, !P1 ;  /* 0x000000ff1e1e7207 */ /* 0x004fe40004800000 */
[----:B---3--:R-:W-:-:S03]  /*02e0*/  SEL R32, R32, RZ, !P1 ;  /* 0x000000ff20207207 */ /* 0x008fc60004800000 */
[----:B------:R-:W-:Y:S02]  /*02f0*/  IMAD.U32 R30, R30, 0x10000, RZ ;  /* 0x000100001e1e7824 */ /* 0x000fe400078e00ff */
[----:B------:R-:W-:Y:S01]  /*0300*/  IMAD.U32 R32, R32, 0x10000, RZ ;  /* 0x0001000020207824 */ /* 0x000fe200078e00ff */
[----:B----4-:R-:W-:Y:S02]  /*0310*/  SEL R31, R31, RZ, !P1 ;  /* 0x000000ff1f1f7207 */ /* 0x010fe40004800000 */
[----:B-----5:R-:W-:Y:S02]  /*0320*/  SEL R33, R33, RZ, !P1 ;  /* 0x000000ff21217207 */ /* 0x020fe40004800000 */
[----:B------:R-:W-:Y:S02]  /*0330*/  SHF.L.U32 R31, R31, 0x10, RZ ;  /* 0x000000101f1f7819 */ /* 0x000fe400000006ff */
[----:B------:R-:W-:-:S03]  /*0340*/  SHF.L.U32 R33, R33, 0x10, RZ ;  /* 0x0000001021217819 */ /* 0x000fc600000006ff */
[----:B------:R-:W-:Y:S02]  /*0350*/  FADD R17, R30, R31 ;  /* 0x0000001f1e117221 */ /* 0x000fe40000000000 */
[----:B------:R-:W-:Y:S02]  /*0360*/  FADD R33, R32, R33 ;  /* 0x0000002120217221 */ /* 0x000fe40000000000 */
[----:B------:R-:W-:Y:S02]  /*0370*/  @!P1 FFMA R28, R17, R17, R28 ;  /* 0x00000011111c9223 */ /* 0x000fe4000000001c */
[----:B------:R-:W-:Y:S01]  /*0380*/  @!P1 FFMA R26, R33, R33, R26 ;  /* 0x00000021211a9223 */ /* 0x000fe2000000001a */
[----:B------:R-:W-:Y:S06]  /*0390*/  @!P0 BRA `(.L_x_0) ;  /* 0xfffffffc00888947 */ /* 0x000fec000383ffff */
[----:B------:R-:W0:Y:S01]  /*03a0*/  SHFL.BFLY PT, R11, R28, 0x2, 0x1f ;  /* 0x0c401f001c0b7f89 */ /* 0x000e2200000e0000 */
[----:B------:R-:W-:Y:S01]  /*03b0*/  LOP3.LUT R16, R5, 0x3f, R24, 0xf8, !PT ;  /* 0x0000003f05107812 */ /* 0x000fe200078ef818 */
[----:B------:R-:W1:Y:S01]  /*03c0*/  S2UR UR5, SR_CgaCtaId ;  /* 0x00000000000579c3 */ /* 0x000e620000008800 */
[----:B------:R-:W-:Y:S01]  /*03d0*/  HFMA2.MMA R17, -RZ, RZ, 1, 0 ;  /* 0x3c000000ff117435 */ /* 0x000fe200000001ff */
[----:B------:R-:W2:Y:S01]  /*03e0*/  SHFL.BFLY PT, R13, R26, 0x2, 0x1f ;  /* 0x0c401f001a0d7f89 */ /* 0x000ea200000e0000 */
[----:B------:R-:W-:Y:S01]  /*03f0*/  ULDC UR8, c[0x0][0x260] ;  /* 0x0000980000087ab9 */ /* 0x000fe20000000800 */
[C---:B------:R-:W-:Y:S01]  /*0400*/  IMAD.HI R5, R16.reuse, 0x2aaaaaab, RZ ;  /* 0x2aaaaaab10057827 */ /* 0x040fe200078e02ff */
[----:B------:R-:W-:Y:S01]  /*0410*/  ISETP.GE.AND P0, PT, R16, UR8, PT ;  /* 0x0000000810007c0c */ /* 0x000fe2000bf06270 */
[----:B------:R-:W-:Y:S01]  /*0420*/  UMOV UR4, 0x400 ;  /* 0x0000040000047882 */ /* 0x000fe20000000000 */
[----:B------:R-:W-:Y:S02]  /*0430*/  LOP3.LUT R19, R24, 0x3f, RZ, 0xc0, !PT ;  /* 0x0000003f18137812 */ /* 0x000fe400078ec0ff */
[----:B------:R-:W-:-:S03]  /*0440*/  SHF.R.U32.HI R10, RZ, 0x1f, R5 ;  /* 0x0000001fff0a7819 */ /* 0x000fc60000011605 */
[----:B------:R-:W-:Y:S01]  /*0450*/  IMAD R25, R19, 0x80, R25 ;  /* 0x0000008013197824 */ /* 0x000fe200078e0219 */
[----:B------:R-:W-:Y:S02]  /*0460*/  LEA.HI R5, R5, R10, RZ, 0x1e ;  /* 0x0000000a05057211 */ /* 0x000fe400078ff0ff */
[----:B------:R-:W-:Y:S01]  /*0470*/  LOP3.LUT P2, R10, R14, 0x1, RZ, 0xc0, !PT ;  /* 0x000000010e0a7812 */ /* 0x000fe2000784c0ff */
[----:B------:R-:W-:Y:S02]  /*0480*/  IMAD.SHL.U32 R14, R14, 0x2, RZ ;  /* 0x000000020e0e7824 */ /* 0x000fe400078e00ff */
[----:B------:R-:W-:Y:S01]  /*0490*/  IMAD R5, R5, -0x18, R16 ;  /* 0xffffffe805057824 */ /* 0x000fe200078e0210 */
[----:B------:R-:W-:Y:S02]  /*04a0*/  ISETP.EQ.U32.AND P0, PT, R10, 0x1, !P0 ;  /* 0x000000010a00780c */ /* 0x000fe40004702070 */
[----:B------:R-:W-:Y:S01]  /*04b0*/  LOP3.LUT R10, R2, 0x2, RZ, 0xc0, !PT ;  /* 0x00000002020a7812 */ /* 0x000fe200078ec0ff */
[----:B0-----:R-:W-:Y:S01]  /*04c0*/  FADD R11, R28, R11 ;  /* 0x0000000b1c0b7221 */ /* 0x001fe20000000000 */
[----:B------:R-:W-:Y:S01]  /*04d0*/  IMAD.SHL.U32 R5, R5, 0x80, RZ ;  /* 0x0000008005057824 */ /* 0x000fe200078e00ff */
[----:B-1----:R-:W-:Y:S01]  /*04e0*/  UPRMT UR4, UR5, 0x654, UR4 ;  /* 0x0000065405047896 */ /* 0x002fe20008000004 */
[----:B------:R-:W-:-:S02]  /*04f0*/  IMAD R28, R0, 0x41, R29 ;  /* 0x00000041001c7824 */ /* 0x000fc400078e021d */
[----:B--2---:R-:W-:Y:S01]  /*0500*/  FADD R13, R26, R13 ;  /* 0x0000000d1a0d7221 */ /* 0x004fe20000000000 */
[----:B------:R-:W0:Y:S01]  /*0510*/  SHFL.BFLY PT, R12, R11, 0x1, 0x1f ;  /* 0x0c201f000b0c7f89 */ /* 0x000e2200000e0000 */
[----:B------:R-:W-:Y:S01]  /*0520*/  ISETP.LT.AND P3, PT, R16, UR8, !P2 ;  /* 0x0000000810007c0c */ /* 0x000fe2000d761270 */
[----:B------:R-:W-:Y:S01]  /*0530*/  ULDC.64 UR8, c[0x0][0x240] ;  /* 0x0000900000087ab9 */ /* 0x000fe20000000a00 */
[----:B------:R-:W-:Y:S01]  /*0540*/  LOP3.LUT R14, R14, 0x4, RZ, 0xc0, !PT ;  /* 0x000000040e0e7812 */ /* 0x000fe200078ec0ff */
[----:B------:R-:W1:Y:S01]  /*0550*/  SHFL.BFLY PT, R18, R13, 0x1, 0x1f ;  /* 0x0c201f000d127f89 */ /* 0x000e6200000e0000 */
[----:B------:R-:W-:Y:S02]  /*0560*/  SHF.L.U32 R16, R16, 0x7, RZ ;  /* 0x0000000710107819 */ /* 0x000fe400000006ff */
[----:B------:R-:W-:Y:S01]  /*0570*/  LEA R28, R28, UR4, 0x2 ;  /* 0x000000041c1c7c11 */ /* 0x000fe2000f8e10ff */
[----:B0-----:R-:W-:Y:S01]  /*0580*/  FADD R12, R11, R12 ;  /* 0x0000000c0b0c7221 */ /* 0x001fe20000000000 */
[----:B------:R-:W-:Y:S01]  /*0590*/  LOP3.LUT R11, R5, 0x2, R2, 0xf8, !PT ;  /* 0x00000002050b7812 */ /* 0x000fe200078ef802 */
[----:B-1----:R-:W-:-:S02]  /*05a0*/  FADD R18, R13, R18 ;  /* 0x000000120d127221 */ /* 0x002fc40000000000 */
[----:B------:R-:W-:Y:S02]  /*05b0*/  FFMA R12, R12, R17, 9.9999999747524270788e-07 ;  /* 0x358637bd0c0c7423 */ /* 0x000fe40000000011 */
[----:B------:R-:W-:-:S04]  /*05c0*/  IMAD.WIDE R30, R11, 0x2, R6 ;  /* 0x000000020b1e7825 */ /* 0x000fc800078e0206 */
[----:B------:R-:W-:Y:S01]  /*05d0*/  FFMA R20, R18, R17, 9.9999999747524270788e-07 ;  /* 0x358637bd12147423 */ /* 0x000fe20000000011 */
[----:B------:R-:W-:Y:S01]  /*05e0*/  IMAD.WIDE R8, R11, 0x2, R8 ;  /* 0x000000020b087825 */ /* 0x000fe200078e0208 */
[----:B------:R-:W-:Y:S01]  /*05f0*/  LEA R11, R15, R0, 0x7 ;  /* 0x000000000f0b7211 */ /* 0x000fe200078e38ff */
[----:B------:R-:W0:Y:S02]  /*0600*/  MUFU.RSQ R12, R12 ;  /* 0x0000000c000c7308 */ /* 0x000e240000001400 */
[----:B------:R-:W-:Y:S02]  /*0610*/  IMAD.IADD R6, R10, 0x1, R25 ;  /* 0x000000010a067824 */ /* 0x000fe400078e0219 */
[C---:B------:R-:W-:Y:S01]  /*0620*/  IMAD R10, R29.reuse, 0x5, R0 ;  /* 0x000000051d0a7824 */ /* 0x040fe200078e0200 */
[----:B------:R-:W-:Y:S01]  /*0630*/  LEA R29, R29, UR4, 0x2 ;  /* 0x000000041d1d7c11 */ /* 0x000fe2000f8e10ff */
[----:B------:R-:W-:Y:S02]  /*0640*/  IMAD R17, R2, 0x41, R19 ;  /* 0x0000004102117824 */ /* 0x000fe400078e0213 */
[----:B------:R0:W2:Y:S01]  /*0650*/  MUFU.RSQ R15, R20 ;  /* 0x00000014000f7308 */ /* 0x0000a20000001400 */
[C---:B------:R-:W-:Y:S01]  /*0660*/  IMAD R18, R19.reuse, 0x5, R2 ;  /* 0x0000000513127824 */ /* 0x040fe200078e0202 */
[----:B------:R-:W-:Y:S01]  /*0670*/  LEA R19, R19, UR4, 0x2 ;  /* 0x0000000413137c11 */ /* 0x000fe2000f8e10ff */
[----:B------:R-:W-:Y:S01]  /*0680*/  IMAD.MOV.U32 R7, RZ, RZ, R31 ;  /* 0x000000ffff077224 */ /* 0x000fe200078e001f */
[----:B------:R-:W-:Y:S01]  /*0690*/  LEA R17, R17, UR4, 0x2 ;  /* 0x0000000411117c11 */ /* 0x000fe2000f8e10ff */
[----:B------:R-:W-:Y:S01]  /*06a0*/  IMAD.MOV.U32 R13, RZ, RZ, -0x4 ;  /* 0xfffffffcff0d7424 */ /* 0x000fe200078e00ff */
[----:B------:R-:W-:-:S02]  /*06b0*/  LEA R18, R18, UR4, 0x1 ;  /* 0x0000000412127c11 */ /* 0x000fc4000f8e08ff */
[----:B------:R-:W-:Y:S01]  /*06c0*/  LEA R10, R10, UR4, 0x1 ;  /* 0x000000040a0a7c11 */ /* 0x000fe2000f8e08ff */
[----:B0-----:R-:W-:-:S06]  /*06d0*/  ULDC.64 UR4, c[0x0][0x258] ;  /* 0x0000960000047ab9 */ /* 0x001fcc0000000a00 */
.L_x_1:
[----:B0-----:R-:W0:Y:S01]  /*06e0*/  LDC.64 R26, c[0x0][0x250] ;  /* 0x00009400ff1a7b82 */ /* 0x001e220000000a00 */
[----:B------:R-:W-:Y:S01]  /*06f0*/  VIADD R13, R13, 0x4 ;  /* 0x000000040d0d7836 */ /* 0x000fe20000000000 */
[----:B------:R-:W-:-:S03]  /*0700*/  MOV R22, RZ ;  /* 0x000000ff00167202 */ /* 0x000fc60000000f00 */
[----:B------:R-:W-:-:S03]  /*0710*/  IMAD.IADD R23, R11, 0x1, R13 ;  /* 0x000000010b177824 */ /* 0x000fc600078e020d */
[----:B------:R-:W1:Y:S08]  /*0720*/  LDC.64 R32, c[0x0][0x248] ;  /* 0x00009200ff207b82 */ /* 0x000e700000000a00 */
[----:B------:R-:W3:Y:S01]  /*0730*/  LDC.64 R24, c[0x0][0x220] ;  /* 0x00008800ff187b82 */ /* 0x000ee20000000a00 */
[----:B0-----:R-:W-:-:S07]  /*0740*/  IMAD.WIDE R26, R23, 0x4, R26 ;  /* 0x00000004171a7825 */ /* 0x001fce00078e021a */
[----:B------:R-:W0:Y:S01]  /*0750*/  LDC.64 R20, c[0x0][0x228] ;  /* 0x00008a00ff147b82 */ /* 0x000e220000000a00 */
[----:B------:R0:W4:Y:S01]  /*0760*/  @!P1 LDG.E.EL R22, desc[UR6][R26.64] ;  /* 0x000000061a169981 */ /* 0x000122000c2e1900 */
[----:B------:R-:W-:Y:S01]  /*0770*/  MOV R45, UR9 ;  /* 0x00000009002d7c02 */ /* 0x000fe20008000f00 */
[----:B------:R-:W-:Y:S02]  /*0780*/  IMAD.U32 R44, RZ, RZ, UR8 ;  /* 0x00000008ff2c7e24 */ /* 0x000fe4000f8e00ff */
[--C-:B------:R-:W-:Y:S02]  /*0790*/  IMAD.IADD R31, R3, 0x1, R13.reuse ;  /* 0x00000001031f7824 */ /* 0x100fe400078e020d */
[----:B------:R-:W-:Y:S01]  /*07a0*/  IMAD.IADD R41, R4, 0x1, R13 ;  /* 0x0000000104297824 */ /* 0x000fe200078e020d */
[----:B------:R-:W-:Y:S01]  /*07b0*/  PRMT R34, RZ, 0x7610, R34 ;  /* 0x00007610ff227816 */ /* 0x000fe20000000022 */
[----:B------:R-:W-:Y:S01]  /*07c0*/  IMAD.MOV.U32 R40, RZ, RZ, RZ ;  /* 0x000000ffff287224 */ /* 0x000fe200078e00ff */
[----:B------:R-:W-:Y:S01]  /*07d0*/  PRMT R38, RZ, 0x7610, R38 ;  /* 0x00007610ff267816 */ /* 0x000fe20000000026 */
[----:B-1----:R-:W-:-:S04]  /*07e0*/  IMAD.WIDE R32, R23, 0x4, R32 ;  /* 0x0000000417207825 */ /* 0x002fc800078e0220 */
[----:B------:R-:W-:Y:S01]  /*07f0*/  IMAD.WIDE.U32 R44, R0, 0x2, R44 ;  /* 0x00000002002c7825 */ /* 0x000fe200078e002c */
[----:B------:R1:W5:Y:S01]  /*0800*/  @!P1 LDG.E.EL R40, desc[UR6][R32.64] ;  /* 0x0000000620289981 */ /* 0x000362000c2e1900 */
[----:B------:R-:W-:Y:S02]  /*0810*/  IADD3 R35, R2, R13, RZ ;  /* 0x0000000d02237210 */ /* 0x000fe40007ffe0ff */
[----:B---3--:R-:W-:Y:S01]  /*0820*/  IMAD.WIDE R36, R31, 0x2, R24 ;  /* 0x000000021f247825 */ /* 0x008fe200078e0218 */
[----:B------:R4:W3:Y:S01]  /*0830*/  LDG.E.EL.U16 R42, desc[UR6][R44.64] ;  /* 0x000000062c2a7981 */ /* 0x0008e2000c2e1500 */
[----:B------:R-:W-:Y:S02]  /*0840*/  LOP3.LUT R35, R35, 0x1, RZ, 0xfc, !PT ;  /* 0x0000000123237812 */ /* 0x000fe400078efcff */
[----:B0-----:R-:W-:Y:S01]  /*0850*/  IMAD.WIDE R26, R41, 0x2, R20 ;  /* 0x00000002291a7825 */ /* 0x001fe200078e0214 */
[----:B--2---:R-:W2:Y:S04]  /*0860*/  @!P1 LDG.E.EF.U16 R34, desc[UR6][R36.64] ;  /* 0x0000000624229981 */ /* 0x004ea8000c0e1500 */
[----:B------:R-:W2:Y:S01]  /*0870*/  @!P1 LDG.E.EL.U16 R38, desc[UR6][R26.64] ;  /* 0x000000061a269981 */ /* 0x000ea2000c2e1500 */
[----:B------:R-:W-:-:S02]  /*0880*/  LOP3.LUT R43, R35, R5, RZ, 0xfc, !PT ;  /* 0x00000005232b7212 */ /* 0x000fc400078efcff */
[----:B-1----:R-:W-:Y:S02]  /*0890*/  LOP3.LUT R33, R35, R16, RZ, 0xfc, !PT ;  /* 0x0000001023217212 */ /* 0x002fe400078efcff */
[----:B------:R-:W-:Y:S01]  /*08a0*/  PRMT R32, RZ, 0x7610, R32 ;  /* 0x00007610ff207816 */ /* 0x000fe20000000020 */
[----:B------:R-:W-:Y:S01]  /*08b0*/  IMAD.WIDE R20, R43, 0x2, R20 ;  /* 0x000000022b147825 */ /* 0x000fe200078e0214 */
[----:B------:R-:W-:Y:S01]  /*08c0*/  BAR.SYNC.DEFER_BLOCKING 0x0 ;  /* 0x0000000000007b1d */ /* 0x000fe20000010000 */
[----:B------:R-:W-:Y:S02]  /*08d0*/  PRMT R39, RZ, 0x7610, R39 ;  /* 0x00007610ff277816 */ /* 0x000fe40000000027 */
[----:B----4-:R-:W-:-:S05]  /*08e0*/  SEL R45, R22, RZ, !P1 ;  /* 0x000000ff162d7207 */ /* 0x010fca0004800000 */
[----:B------:R0:W-:Y:S01]  /*08f0*/  STS [R28], R45 ;  /* 0x0000002d1c007388 */ /* 0x0001e20000000800 */
[----:B------:R-:W-:Y:S01]  /*0900*/  BAR.SYNC.DEFER_BLOCKING 0x0 ;  /* 0x0000000000007b1d */ /* 0x000fe20000010000 */
[----:B------:R-:W-:-:S05]  /*0910*/  IMAD.WIDE R22, R33, 0x2, R24 ;  /* 0x0000000221167825 */ /* 0x000fca00078e0218 */
[----:B------:R1:W4:Y:S04]  /*0920*/  @P3 LDG.E.EL.U16 R32, desc[UR6][R20.64] ;  /* 0x0000000614203981 */ /* 0x000328000c2e1500 */
[----:B------:R0:W2:Y:S01]  /*0930*/  @P3 LDG.E.EL.U16 R39, desc[UR6][R22.64] ;  /* 0x0000000616273981 */ /* 0x0000a2000c2e1500 */
[----:B-1----:R-:W1:Y:S08]  /*0940*/  LDC.64 R20, c[0x0][0x230] ;  /* 0x00008c00ff147b82 */ /* 0x002e700000000a00 */
[----:B0-----:R-:W0:Y:S01]  /*0950*/  LDC.64 R22, c[0x0][0x238] ;  /* 0x00008e00ff167b82 */ /* 0x001e220000000a00 */
[----:B------:R-:W-:Y:S01]  /*0960*/  PRMT R37, RZ, 0x7610, R37 ;  /* 0x00007610ff257816 */ /* 0x000fe20000000025 */
[----:B------:R-:W-:-:S02]  /*0970*/  IMAD.U32 R44, RZ, RZ, UR4 ;  /* 0x00000004ff2c7e24 */ /* 0x000fc4000f8e00ff */
[----:B------:R-:W-:Y:S01]  /*0980*/  IMAD.U32 R45, RZ, RZ, UR5 ;  /* 0x00000005ff2d7e24 */ /* 0x000fe2000f8e00ff */
[----:B------:R-:W-:Y:S01]  /*0990*/  PRMT R36, RZ, 0x7610, R36 ;  /* 0x00007610ff247816 */ /* 0x000fe20000000024 */
[----:B------:R-:W-:-:S04]  /*09a0*/  IMAD.WIDE.U32 R44, R0, 0x2, R44 ;  /* 0x00000002002c7825 */ /* 0x000fc800078e002c */
[----:B-1----:R-:W-:-:S05]  /*09b0*/  IMAD.WIDE R26, R31, 0x2, R20 ;  /* 0x000000021f1a7825 */ /* 0x002fca00078e0214 */
[----:B------:R0:W3:Y:S02]  /*09c0*/  @!P1 LDG.E.EF.U16 R37, desc[UR6][R26.64] ;  /* 0x000000061a259981 */ /* 0x0000e4000c0e1500 */
[----:B0-----:R-:W-:-:S05]  /*09d0*/  IMAD.WIDE R26, R41, 0x2, R22 ;  /* 0x00000002291a7825 */ /* 0x001fca00078e0216 */
[----:B------:R0:W3:Y:S02]  /*09e0*/  @!P1 LDG.E.EL.U16 R36, desc[UR6][R26.64] ;  /* 0x000000061a249981 */ /* 0x0000e4000c2e1500 */
[----:B0-----:R-:W-:Y:S02]  /*09f0*/  PRMT R26, RZ, 0x7610, R26 ;  /* 0x00007610ff1a7816 */ /* 0x001fe4000000001a */
[----:B------:R-:W-:Y:S02]  /*0a00*/  PRMT R27, RZ, 0x7610, R27 ;  /* 0x00007610ff1b7816 */ /* 0x000fe4000000001b */
[----:B----4-:R-:W-:Y:S02]  /*0a10*/  SEL R32, R32, RZ, P3 ;  /* 0x000000ff20207207 */ /* 0x010fe40001800000 */
[----:B--2---:R-:W-:Y:S02]  /*0a20*/  SEL R39, R39, RZ, P3 ;  /* 0x000000ff27277207 */ /* 0x004fe40001800000 */
[----:B------:R-:W-:-:S03]  /*0a30*/  SHF.L.U32 R32, R32, 0x10, RZ ;  /* 0x0000001020207819 */ /* 0x000fc600000006ff */
[----:B------:R-:W-:Y:S02]  /*0a40*/  IMAD.U32 R41, R39, 0x10000, RZ ;  /* 0x0001000027297824 */ /* 0x000fe400078e00ff */
[----:B------:R0:W2:Y:S02]  /*0a50*/  LDG.E.EL.U16 R39, desc[UR6][R44.64] ;  /* 0x000000062c277981 */ /* 0x0000a4000c2e1500 */
[----:B0-----:R-:W-:Y:S02]  /*0a60*/  FADD R44, R41, R32 ;  /* 0x00000020292c7221 */ /* 0x001fe40000000000 */
[----:B------:R-:W-:Y:S01]  /*0a70*/  LDS R32, [R17] ;  /* 0x0000000011207984 */ /* 0x000fe20000000800 */
[----:B------:R-:W-:Y:S01]  /*0a80*/  BAR.SYNC.DEFER_BLOCKING 0x0 ;  /* 0x0000000000007b1d */ /* 0x000fe20000010000 */
[----:B------:R-:W-:-:S05]  /*0a90*/  IADD3 R41, R6, R13, RZ ;  /* 0x0000000d06297210 */ /* 0x000fca0007ffe0ff */
[----:B------:R-:W-:Y:S02]  /*0aa0*/  STS [R29], R12 ;  /* 0x0000000c1d007388 */ /* 0x000fe40000000800 */
[----:B------:R-:W-:Y:S01]  /*0ab0*/  BAR.SYNC.DEFER_BLOCKING 0x0 ;  /* 0x0000000000007b1d */ /* 0x000fe20000010000 */
[----:B------:R-:W-:-:S05]  /*0ac0*/  IMAD.WIDE R24, R41, 0x2, R24 ;  /* 0x0000000229187825 */ /* 0x000fca00078e0218 */
[----:B------:R0:W4:Y:S04]  /*0ad0*/  @P0 LDG.E.EL.U16 R26, desc[UR6][R24.64] ;  /* 0x00000006181a0981 */ /* 0x000128000c2e1500 */
[----:B------:R-:W2:Y:S01]  /*0ae0*/  @P0 LDG.E.EL.U16 R27, desc[UR6][R8.64] ;  /* 0x00000006081b0981 */ /* 0x000ea2000c2e1500 */
[----:B0-----:R-:W-:-:S03]  /*0af0*/  PRMT R25, RZ, 0x7610, R25 ;  /* 0x00007610ff197816 */ /* 0x001fc60000000019 */
[----:B------:R-:W0:Y:S01]  /*0b00*/  LDS R24, [R19] ;  /* 0x0000000013187984 */ /* 0x000e220000000800 */
[----:B----4-:R-:W-:Y:S02]  /*0b10*/  SEL R26, R26, RZ, P0 ;  /* 0x000000ff1a1a7207 */ /* 0x010fe40000000000 */
[----:B--2---:R-:W-:-:S03]  /*0b20*/  SEL R27, R27, RZ, P0 ;  /* 0x000000ff1b1b7207 */ /* 0x004fc60000000000 */
[----:B------:R-:W-:Y:S01]  /*0b30*/  IMAD.U32 R26, R26, 0x10000, RZ ;  /* 0x000100001a1a7824 */ /* 0x000fe200078e00ff */
[----:B------:R-:W-:-:S05]  /*0b40*/  SHF.L.U32 R27, R27, 0x10, RZ ;  /* 0x000000101b1b7819 */ /* 0x000fca00000006ff */
[----:B------:R-:W-:Y:S02]  /*0b50*/  FADD R45, R26, R27 ;  /* 0x0000001b1a2d7221 */ /* 0x000fe40000000000 */
[----:B------:R-:W1:Y:S02]  /*0b60*/  LDC.64 R26, c[0x0][0x240] ;  /* 0x00009000ff1a7b82 */ /* 0x000e640000000a00 */
[----:B-1----:R-:W-:-:S05]  /*0b70*/  IMAD.WIDE.U32 R26, R35, 0x2, R26 ;  /* 0x00000002231a7825 */ /* 0x002fca00078e001a */
[----:B------:R1:W2:Y:S01]  /*0b80*/  @P3 LDG.E.EL.U16 R25, desc[UR6][R26.64] ;  /* 0x000000061a193981 */ /* 0x0002a2000c2e1500 */
[----:B0-----:R-:W-:Y:S01]  /*0b90*/  FMUL R44, R44, R24 ;  /* 0x000000182c2c7220 */ /* 0x001fe20000400000 */
[----:B-1----:R-:W-:Y:S01]  /*0ba0*/  FMUL R26, R24, R45 ;  /* 0x0000002d181a7220 */ /* 0x002fe20000400000 */
[----:B------:R-:W-:Y:S02]  /*0bb0*/  IADD3 R24, P4, R14, UR8, RZ ;  /* 0x000000080e187c10 */ /* 0x000fe4000ff9e0ff */
[----:B------:R-:W-:Y:S02]  /*0bc0*/  PRMT R45, RZ, 0x7610, R45 ;  /* 0x00007610ff2d7816 */ /* 0x000fe4000000002d */
[----:B------:R-:W-:Y:S02]  /*0bd0*/  SEL R34, R34, RZ, !P1 ;  /* 0x000000ff22227207 */ /* 0x000fe40004800000 */
[----:B------:R-:W-:-:S03]  /*0be0*/  SEL R38, R38, RZ, !P1 ;  /* 0x000000ff26267207 */ /* 0x000fc60004800000 */
[----:B------:R-:W-:Y:S01]  /*0bf0*/  IMAD.U32 R27, R34, 0x10000, RZ ;  /* 0x00010000221b7824 */ /* 0x000fe200078e00ff */
[----:B------:R-:W-:Y:S01]  /*0c00*/  SHF.L.U32 R38, R38, 0x10, RZ ;  /* 0x0000001026267819 */ /* 0x000fe200000006ff */
[----:B---3--:R-:W-:-:S04]  /*0c10*/  IMAD.U32 R34, R42, 0x10000, RZ ;  /* 0x000100002a227824 */ /* 0x008fc800078e00ff */
[----:B------:R-:W-:Y:S01]  /*0c20*/  FADD R27, R27, R38 ;  /* 0x000000261b1b7221 */ /* 0x000fe20000000000 */
[----:B------:R-:W-:-:S03]  /*0c30*/  FADD R34, RZ, R34 ;  /* 0x00000022ff227221 */ /* 0x000fc60000000000 */
[----:B------:R-:W-:Y:S01]  /*0c40*/  FMUL R27, R12, R27 ;  /* 0x0000001b0c1b7220 */ /* 0x000fe20000400000 */
[----:B-----5:R-:W-:-:S03]  /*0c50*/  SEL R40, R40, RZ, !P1 ;  /* 0x000000ff28287207 */ /* 0x020fc60004800000 */
[----:B------:R-:W-:-:S04]  /*0c60*/  FMUL R27, R27, R34 ;  /* 0x000000221b1b7220 */ /* 0x000fc80000400000 */
[----:B------:R-:W-:Y:S01]  /*0c70*/  FMUL R38, R40, R27 ;  /* 0x0000001b28267220 */ /* 0x000fe20000400000 */
[----:B------:R-:W-:Y:S01]  /*0c80*/  PRMT R27, RZ, 0x7610, R27 ;  /* 0x00007610ff1b7816 */ /* 0x000fe2000000001b */
[----:B------:R-:W-:Y:S01]  /*0c90*/  IMAD.WIDE R22, R43, 0x2, R22 ;  /* 0x000000022b167825 */ /* 0x000fe200078e0216 */
[----:B------:R-:W-:Y:S02]  /*0ca0*/  PRMT R34, RZ, 0x7610, R34 ;  /* 0x00007610ff227816 */ /* 0x000fe40000000022 */
[----:B------:R-:W-:Y:S02]  /*0cb0*/  PRMT R42, RZ, 0x7610, R42 ;  /* 0x00007610ff2a7816 */ /* 0x000fe4000000002a */
[----:B--2---:R-:W-:-:S05]  /*0cc0*/  SEL R25, R25, RZ, P3 ;  /* 0x000000ff19197207 */ /* 0x004fca0001800000 */
[----:B------:R-:W-:-:S04]  /*0cd0*/  IMAD.U32 R25, R25, 0x10000, RZ ;  /* 0x0001000019197824 */ /* 0x000fc800078e00ff */
[----:B------:R-:W-:-:S04]  /*0ce0*/  FADD R25, RZ, R25 ;  /* 0x00000019ff197221 */ /* 0x000fc80000000000 */
[----:B------:R-:W-:Y:S01]  /*0cf0*/  FFMA R44, -R44, R25, RZ ;  /* 0x000000192c2c7223 */ /* 0x000fe200000001ff */
[----:B------:R-:W-:-:S05]  /*0d00*/  IADD3.X R25, RZ, UR9, RZ, P4, !PT ;  /* 0x00000009ff197c10 */ /* 0x000fca000a7fe4ff */
[----:B------:R0:W2:Y:S01]  /*0d10*/  @P0 LDG.E.EL.U16 R45, desc[UR6][R24.64] ;  /* 0x00000006182d0981 */ /* 0x0000a2000c2e1500 */
[----:B------:R-:W-:Y:S01]  /*0d20*/  BAR.SYNC.DEFER_BLOCKING 0x0 ;  /* 0x0000000000007b1d */ /* 0x000fe20000010000 */
[----:B0-----:R-:W-:-:S05]  /*0d30*/  IMAD.WIDE R24, R33, 0x2, R20 ;  /* 0x0000000221187825 */ /* 0x001fca00078e0214 */
[----:B------:R0:W-:Y:S02]  /*0d40*/  STS [R28], R38 ;  /* 0x000000261c007388 */ /* 0x0001e40000000800 */
[----:B------:R-:W-:Y:S01]  /*0d50*/  BAR.SYNC.DEFER_BLOCKING 0x0 ;  /* 0x0000000000007b1d */ /* 0x000fe20000010000 */
[----:B------:R-:W-:Y:S01]  /*0d60*/  PRMT R33, RZ, 0x7610, R33 ;  /* 0x00007610ff217816 */ /* 0x000fe20000000021 */
[----:B------:R-:W-:-:S04]  /*0d70*/  IMAD.WIDE R20, R41, 0x2, R20 ;  /* 0x0000000229147825 */ /* 0x000fc800078e0214 */
[----:B------:R1:W3:Y:S04]  /*0d80*/  @P3 LDG.E.EL.U16 R27, desc[UR6][R24.64] ;  /* 0x00000006181b3981 */ /* 0x0002e8000c2e1500 */
[----:B------:R4:W5:Y:S04]  /*0d90*/  @P3 LDG.E.EL.U16 R33, desc[UR6][R22.64] ;  /* 0x0000000616213981 */ /* 0x000968000c2e1500 */
[----:B------:R-:W0:Y:S01]  /*0da0*/  LDS R41, [R17] ;  /* 0x0000000011297984 */ /* 0x000e220000000800 */
[----:B-1----:R-:W1:Y:S08]  /*0db0*/  LDC.64 R24, c[0x0][0x258] ;  /* 0x00009600ff187b82 */ /* 0x002e700000000a00 */
[----:B------:R-:W-:Y:S06]  /*0dc0*/  BAR.SYNC.DEFER_BLOCKING 0x0 ;  /* 0x0000000000007b1d */ /* 0x000fec0000010000 */
[----:B------:R-:W-:Y:S02]  /*0dd0*/  STS [R29], R15 ;  /* 0x0000000f1d007388 */ /* 0x000fe40000000800 */
[----:B------:R-:W-:Y:S01]  /*0de0*/  BAR.SYNC.DEFER_BLOCKING 0x0 ;  /* 0x0000000000007b1d */ /* 0x000fe20000010000 */
[----:B-1----:R-:W-:Y:S01]  /*0df0*/  IMAD.WIDE.U32 R24, R35, 0x2, R24 ;  /* 0x0000000223187825 */ /* 0x002fe200078e0018 */
[----:B------:R-:W-:-:S02]  /*0e00*/  PRMT R35, RZ, 0x7610, R35 ;  /* 0x00007610ff237816 */ /* 0x000fc40000000023 */
[----:B----4-:R-:W-:Y:S02]  /*0e10*/  IADD3 R22, P4, R14, UR4, RZ ;  /* 0x000000040e167c10 */ /* 0x010fe4000ff9e0ff */
[----:B0-----:R-:W-:Y:S02]  /*0e20*/  PRMT R38, RZ, 0x7610, R38 ;  /* 0x00007610ff267816 */ /* 0x001fe40000000026 */
[----:B------:R-:W-:Y:S01]  /*0e30*/  IADD3.X R23, RZ, UR5, RZ, P4, !PT ;  /* 0x00000005ff177c10 */ /* 0x000fe2000a7fe4ff */
[----:B------:R0:W4:Y:S04]  /*0e40*/  @P0 LDG.E.EL.U16 R34, desc[UR6][R20.64] ;  /* 0x0000000614220981 */ /* 0x000128000c2e1500 */
[----:B------:R1:W4:Y:S04]  /*0e50*/  @P3 LDG.E.EL.U16 R38, desc[UR6][R24.64] ;  /* 0x0000000618263981 */ /* 0x000328000c2e1500 */
[----:B------:R-:W4:Y:S01]  /*0e60*/  @P0 LDG.E.EL.U16 R42, desc[UR6][R22.64] ;  /* 0x00000006162a0981 */ /* 0x000f22000c2e1500 */
[----:B0-----:R-:W-:Y:S01]  /*0e70*/  @P0 MOV R20, R30 ;  /* 0x0000001e00140202 */ /* 0x001fe20000000f00 */
[----:B------:R-:W-:Y:S01]  /*0e80*/  @P0 IMAD.MOV.U32 R21, RZ, RZ, R7 ;  /* 0x000000ffff150224 */ /* 0x000fe200078e0007 */
[----:B------:R-:W-:-:S02]  /*0e90*/  SEL R37, R37, RZ, !P1 ;  /* 0x000000ff25257207 */ /* 0x000fc40004800000 */
[----:B------:R-:W-:Y:S01]  /*0ea0*/  SEL R36, R36, RZ, !P1 ;  /* 0x000000ff24247207 */ /* 0x000fe20004800000 */
[----:B-1----:R-:W0:Y:S04]  /*0eb0*/  LDS R24, [R19] ;  /* 0x0000000013187984 */ /* 0x002e280000000800 */
[----:B------:R1:W4:Y:S01]  /*0ec0*/  @P0 LDG.E.EL.U16 R35, desc[UR6][R20.64] ;  /* 0x0000000614230981 */ /* 0x000322000c2e1500 */
[----:B------:R-:W-:Y:S01]  /*0ed0*/  SHF.L.U32 R36, R36, 0x10, RZ ;  /* 0x0000001024247819 */ /* 0x000fe200000006ff */
[----:B------:R-:W-:Y:S02]  /*0ee0*/  IMAD.U32 R37, R37, 0x10000, RZ ;  /* 0x0001000025257824 */ /* 0x000fe400078e00ff */
[----:B------:R-:W-:Y:S02]  /*0ef0*/  IMAD.U32 R39, R39, 0x10000, RZ ;  /* 0x0001000027277824 */ /* 0x000fe400078e00ff */
[----:B-1----:R-:W-:-:S02]  /*0f00*/  FADD R20, R37, R36 ;  /* 0x0000002425147221 */ /* 0x002fc40000000000 */
[----:B------:R-:W-:Y:S02]  /*0f10*/  FADD R21, RZ, R39 ;  /* 0x00000027ff157221 */ /* 0x000fe40000000000 */
[----:B------:R-:W-:-:S04]  /*0f20*/  FMUL R20, R15, R20 ;  /* 0x000000140f147220 */ /* 0x000fc80000400000 */
[----:B------:R-:W-:-:S04]  /*0f30*/  FMUL R21, R20, R21 ;  /* 0x0000001514157220 */ /* 0x000fc80000400000 */
[----:B------:R-:W-:Y:S01]  /*0f40*/  FMUL R23, R40, R21 ;  /* 0x0000001528177220 */ /* 0x000fe20000400000 */
[----:B------:R-:W-:Y:S06]  /*0f50*/  BAR.SYNC.DEFER_BLOCKING 0x0 ;  /* 0x0000000000007b1d */ /* 0x000fec0000010000 */
[----:B------:R1:W-:Y:S02]  /*0f60*/  STS [R28], R23 ;  /* 0x000000171c007388 */ /* 0x0003e40000000800 */
[----:B------:R-:W-:Y:S06]  /*0f70*/  BAR.SYNC.DEFER_BLOCKING 0x0 ;  /* 0x0000000000007b1d */ /* 0x000fec0000010000 */
[----:B------:R-:W0:Y:S01]  /*0f80*/  LDS R21, [R17] ;  /* 0x0000000011157984 */ /* 0x000e220000000800 */
[----:B--2---:R-:W-:-:S05]  /*0f90*/  SEL R45, R45, RZ, P0 ;  /* 0x000000ff2d2d7207 */ /* 0x004fca0000000000 */
[----:B------:R-:W-:-:S04]  /*0fa0*/  IMAD.U32 R45, R45, 0x10000, RZ ;  /* 0x000100002d2d7824 */ /* 0x000fc800078e00ff */
[----:B------:R-:W-:-:S04]  /*0fb0*/  FADD R45, RZ, R45 ;  /* 0x0000002dff2d7221 */ /* 0x000fc80000000000 */
[----:B------:R-:W-:-:S04]  /*0fc0*/  @P2 FMUL R44, R26, R45 ;  /* 0x0000002d1a2c2220 */ /* 0x000fc80000400000 */
[----:B------:R-:W-:Y:S01]  /*0fd0*/  FFMA R22, R32, R44, R41 ;  /* 0x0000002c20167223 */ /* 0x000fe20000000029 */
[----:B---3--:R-:W-:Y:S02]  /*0fe0*/  SEL R27, R27, RZ, P3 ;  /* 0x000000ff1b1b7207 */ /* 0x008fe40001800000 */
[----:B-----5:R-:W-:Y:S02]  /*0ff0*/  SEL R33, R33, RZ, P3 ;  /* 0x000000ff21217207 */ /* 0x020fe40001800000 */
[----:B------:R-:W-:Y:S01]  /*1000*/  SHF.L.U32 R20, R27, 0x10, RZ ;  /* 0x000000101b147819 */ /* 0x000fe200000006ff */
[----:B------:R-:W-:Y:S02]  /*1010*/  BAR.SYNC.DEFER_BLOCKING 0x0 ;  /* 0x0000000000007b1d */ /* 0x000fe40000010000 */
[----:B------:R-:W-:-:S04]  /*1020*/  IMAD.U32 R33, R33, 0x10000, RZ ;  /* 0x0001000021217824 */ /* 0x000fc800078e00ff */
[----:B------:R-:W-:-:S04]  /*1030*/  FADD R33, R20, R33 ;  /* 0x0000002114217221 */ /* 0x000fc80000000000 */
[----:B0-----:R-:W-:Y:S01]  /*1040*/  FMUL R20, R33, R24 ;  /* 0x0000001821147220 */ /* 0x001fe20000400000 */
[----:B----4-:R-:W-:Y:S02]  /*1050*/  SEL R34, R34, RZ, P0 ;  /* 0x000000ff22227207 */ /* 0x010fe40000000000 */
[----:B------:R-:W-:Y:S02]  /*1060*/  SEL R38, R38, RZ, P3 ;  /* 0x000000ff26267207 */ /* 0x000fe40001800000 */
[----:B------:R-:W-:Y:S02]  /*1070*/  SHF.L.U32 R34, R34, 0x10, RZ ;  /* 0x0000001022227819 */ /* 0x000fe400000006ff */
[----:B------:R-:W-:Y:S02]  /*1080*/  SEL R42, R42, RZ, P0 ;  /* 0x000000ff2a2a7207 */ /* 0x000fe40000000000 */
[----:B------:R-:W-:Y:S02]  /*1090*/  SHF.L.U32 R38, R38, 0x10, RZ ;  /* 0x0000001026267819 */ /* 0x000fe400000006ff */
[----:B------:R-:W-:-:S02]  /*10a0*/  SEL R35, R35, RZ, P0 ;  /* 0x000000ff23237207 */ /* 0x000fc40000000000 */
[----:B------:R-:W-:-:S03]  /*10b0*/  SHF.L.U32 R42, R42, 0x10, RZ ;  /* 0x000000102a2a7819 */ /* 0x000fc600000006ff */
[----:B------:R-:W-:Y:S02]  /*10c0*/  IMAD.U32 R35, R35, 0x10000, RZ ;  /* 0x0001000023237824 */ /* 0x000fe400078e00ff */
[----:B-1----:R-:W-:Y:S02]  /*10d0*/  FADD R23, RZ, R38 ;  /* 0x00000026ff177221 */ /* 0x002fe40000000000 */
[----:B------:R-:W-:Y:S01]  /*10e0*/  FADD R35, R34, R35 ;  /* 0x0000002322237221 */ /* 0x000fe20000000000 */
[----:B------:R-:W-:-:S03]  /*10f0*/  FADD R42, RZ, R42 ;  /* 0x0000002aff2a7221 */ /* 0x000fc60000000000 */
[----:B------:R-:W-:Y:S01]  /*1100*/  FMUL R35, R24, R35 ;  /* 0x0000002318237220 */ /* 0x000fe20000400000 */
[----:B------:R-:W-:-:S03]  /*1110*/  FFMA R20, -R20, R23, RZ ;  /* 0x0000001714147223 */ /* 0x000fc600000001ff */
[----:B------:R-:W-:-:S04]  /*1120*/  @P2 FMUL R20, R35, R42 ;  /* 0x0000002a23142220 */ /* 0x000fc80000400000 */
[----:B------:R-:W-:-:S05]  /*1130*/  FFMA R21, R32, R20, R21 ;  /* 0x0000001420157223 */ /* 0x000fca0000000015 */
[----:B------:R-:W-:Y:S02]  /*1140*/  F2FP.BF16.F32.PACK_AB R22, R21, R22 ;  /* 0x000000161516723e */ /* 0x000fe400000010ff */
[----:B------:R-:W0:Y:S03]  /*1150*/  LDC.64 R20, c[0x0][0x210] ;  /* 0x00008400ff147b82 */ /* 0x000e260000000a00 */
[----:B------:R-:W-:Y:S05]  /*1160*/  STS.U16 [R18], R22 ;  /* 0x0000001612007388 */ /* 0x000fea0000000400 */
[----:B------:R-:W-:Y:S06]  /*1170*/  BAR.SYNC.DEFER_BLOCKING 0x0 ;  /* 0x0000000000007b1d */ /* 0x000fec0000010000 */
[----:B------:R-:W1:Y:S01]  /*1180*/  LDS.U16 R25, [R10] ;  /* 0x000000000a197984 */ /* 0x000e620000000400 */
[----:B0-----:R-:W-:Y:S01]  /*1190*/  IMAD.WIDE R20, R31, 0x2, R20 ;  /* 0x000000021f147825 */ /* 0x001fe200078e0214 */
[----:B------:R-:W-:-:S04]  /*11a0*/  PRMT R23, R22, 0x7632, R23 ;  /* 0x0000763216177816 */ /* 0x000fc80000000017 */
[----:B-1----:R-:W-:Y:S01]  /*11b0*/  @!P1 STG.E.U16 desc[UR6][R20.64], R25 ;  /* 0x0000001914009986 */ /* 0x002fe2000c101506 */
[----:B------:R-:W-:Y:S06]  /*11c0*/  BAR.SYNC.DEFER_BLOCKING 0x0 ;  /* 0x0000000000007b1d */ /* 0x000fec0000010000 */
[----:B------:R0:W-:Y:S02]  /*11d0*/  STS.U16 [R18], R23 ;  /* 0x0000001712007388 */ /* 0x0001e40000000400 */
[----:B------:R-:W-:Y:S08]  /*11e0*/  BAR.SYNC.DEFER_BLOCKING 0x0 ;  /* 0x0000000000007b1d */ /* 0x000ff00000010000 */
[----:B0-----:R-:W0:Y:S01]  /*11f0*/  LDC.64 R22, c[0x0][0x218] ;  /* 0x00008600ff167b82 */ /* 0x001e220000000a00 */
[----:B------:R-:W1:Y:S01]  /*1200*/  LDS.U16 R27, [R10] ;  /* 0x000000000a1b7984 */ /* 0x000e620000000400 */
[----:B------:R-:W-:Y:S01]  /*1210*/  ISETP.GE.U32.AND P4, PT, R13, 0x7c, PT ;  /* 0x0000007c0d00780c */ /* 0x000fe20003f86070 */
[----:B------:R-:W-:-:S02]  /*1220*/  UIADD3 UR4, UP0, UR4, 0x8, URZ ;  /* 0x0000000804047890 */ /* 0x000fc4000ff1e03f */
[----:B------:R-:W-:Y:S01]  /*1230*/  UIADD3 UR8, UP1, UR8, 0x8, URZ ;  /* 0x0000000808087890 */ /* 0x000fe2000ff3e03f */
[----:B0-----:R-:W-:Y:S01]  /*1240*/  IMAD.WIDE R22, R31, 0x2, R22 ;  /* 0x000000021f167825 */ /* 0x001fe200078e0216 */
[----:B------:R-:W-:Y:S01]  /*1250*/  IADD3 R30, P5, R30, 0x8, RZ ;  /* 0x000000081e1e7810 */ /* 0x000fe20007fbe0ff */
[----:B------:R-:W-:Y:S01]  /*1260*/  UIADD3.X UR5, URZ, UR5, URZ, UP0, !UPT ;  /* 0x000000053f057290 */ /* 0x000fe200087fe43f */
[----:B------:R-:W-:Y:S01]  /*1270*/  IADD3 R8, P6, R8, 0x8, RZ ;  /* 0x0000000808087810 */ /* 0x000fe20007fde0ff */
[----:B------:R-:W-:Y:S02]  /*1280*/  UIADD3.X UR9, URZ, UR9, URZ, UP1, !UPT ;  /* 0x000000093f097290 */ /* 0x000fe40008ffe43f */
[----:B------:R-:W-:Y:S01]  /*1290*/  IMAD.X R7, RZ, RZ, R7, P5 ;  /* 0x000000ffff077224 */ /* 0x000fe200028e0607 */
[----:B------:R-:W-:Y:S01]  /*12a0*/  IADD3.X R9, RZ, R9, RZ, P6, !PT ;  /* 0x00000009ff097210 */ /* 0x000fe200037fe4ff */
[----:B-1----:R0:W-:Y:S01]  /*12b0*/  @!P1 STG.E.U16 desc[UR6][R22.64], R27 ;  /* 0x0000001b16009986 */ /* 0x0021e2000c101506 */
[----:B------:R-:W-:Y:S07]  /*12c0*/  @!P4 BRA `(.L_x_1) ;  /* 0xfffffff40004c947 */ /* 0x000fee000383ffff */
[----:B------:R-:W-:Y:S05]  /*12d0*/  EXIT ;  /* 0x000000000000794d */ /* 0x000fea0003800000 */
.L_x_2:
[----:B------:R-:W-:-:S00]  /*12e0*/  BRA `(.L_x_2) ;  /* 0xfffffffc00fc7947 */ /* 0x000fc0000383ffff */
[----:B------:R-:W-:-:S00]  /*12f0*/  NOP ;  /* 0x0000000000007918 */ /* 0x000fc00000000000 */
        /* <DEDUP_REMOVED lines=8> */
.L_x_3:


//--------------------- .nv.global.init           --------------------------
	.section	.nv.global.init,"aw",@progbits
.nv.global.init:
	.type		_$_str,@object
	.size		_$_str,(.L_0 - _$_str)
_$_str:
        /*0000*/ 	.byte	0x5f, 0x5f, 0x43, 0x55, 0x44, 0x41, 0x5f, 0x46, 0x54, 0x5a, 0x00
.L_0:


//--------------------- .nv.shared.triton_        --------------------------
	.section	.nv.shared.triton_,"aw",@nobits
	.sectionflags	@""
	.align	16
	.zero		1024


//--------------------- .nv.constant0.triton_     --------------------------
	.section	.nv.constant0.triton_,"a",@progbits
	.sectionflags	@""
	.align	4
.nv.constant0.triton_:
	.zero		616
